//
// Generated by NVIDIA NVVM Compiler
//
// Compiler Build ID: CL-36424714
// Cuda compilation tools, release 13.0, V13.0.88
// Based on NVVM 20.0.0
//

.version 9.0
.target sm_100
.address_size 64

	// .globl	_Z4sortPiS_
// _ZZ4sortPiS_E4sh_a has been demoted
// _ZZ5sort2PiS_E4sh_a has been demoted

.visible .entry _Z4sortPiS_(
	.param .u64 .ptr .align 1 _Z4sortPiS__param_0,
	.param .u64 .ptr .align 1 _Z4sortPiS__param_1
)
{
	.reg .pred 	%p<6>;
	.reg .b32 	%r<12>;
	.reg .b64 	%rd<18>;
	// demoted variable
	.shared .align 4 .b8 _ZZ4sortPiS_E4sh_a[20];
	ld.param.u64 	%rd1, [_Z4sortPiS__param_0];
	ld.param.u64 	%rd2, [_Z4sortPiS__param_1];
	cvta.to.global.u64 	%rd3, %rd1;
	mov.u32 	%r1, %tid.x;
	mul.wide.u32 	%rd4, %r1, 4;
	add.s64 	%rd5, %rd3, %rd4;
	ld.global.u32 	%r2, [%rd5];
	shl.b32 	%r3, %r1, 2;
	mov.u32 	%r4, _ZZ4sortPiS_E4sh_a;
	add.s32 	%r5, %r4, %r3;
	st.shared.u32 	[%r5], %r2;
	bar.sync 	0;
	ld.shared.u32 	%r6, [%r5];
	ld.shared.u32 	%r7, [_ZZ4sortPiS_E4sh_a];
	setp.gt.s32 	%p1, %r6, %r7;
	selp.u64 	%rd6, 1, 0, %p1;
	ld.shared.u32 	%r8, [_ZZ4sortPiS_E4sh_a+4];
	setp.gt.s32 	%p2, %r6, %r8;
	selp.u64 	%rd7, 1, 0, %p2;
	add.s64 	%rd8, %rd6, %rd7;
	ld.shared.u32 	%r9, [_ZZ4sortPiS_E4sh_a+8];
	setp.gt.s32 	%p3, %r6, %r9;
	selp.u64 	%rd9, 1, 0, %p3;
	add.s64 	%rd10, %rd8, %rd9;
	ld.shared.u32 	%r10, [_ZZ4sortPiS_E4sh_a+12];
	setp.gt.s32 	%p4, %r6, %r10;
	selp.u64 	%rd11, 1, 0, %p4;
	add.s64 	%rd12, %rd10, %rd11;
	ld.shared.u32 	%r11, [_ZZ4sortPiS_E4sh_a+16];
	setp.gt.s32 	%p5, %r6, %r11;
	selp.u64 	%rd13, 1, 0, %p5;
	add.s64 	%rd14, %rd12, %rd13;
	cvta.to.global.u64 	%rd15, %rd2;
	shl.b64 	%rd16, %rd14, 2;
	add.s64 	%rd17, %rd15, %rd16;
	st.global.u32 	[%rd17], %r6;
	ret;

}
	// .globl	_Z5sort2PiS_
.visible .entry _Z5sort2PiS_(
	.param .u64 .ptr .align 1 _Z5sort2PiS__param_0,
	.param .u64 .ptr .align 1 _Z5sort2PiS__param_1
)
{
	.reg .pred 	%p<6>;
	.reg .b32 	%r<16>;
	.reg .b64 	%rd<20>;
	// demoted variable
	.shared .align 4 .b8 _ZZ5sort2PiS_E4sh_a[12];
	ld.param.u64 	%rd1, [_Z5sort2PiS__param_0];
	ld.param.u64 	%rd2, [_Z5sort2PiS__param_1];
	cvta.to.global.u64 	%rd3, %rd1;
	mov.u32 	%r1, %tid.x;
	mov.u32 	%r2, %ntid.x;
	mov.u32 	%r3, %ctaid.x;
	mad.lo.s32 	%r4, %r2, %r3, %r1;
	mul.wide.s32 	%rd4, %r4, 4;
	add.s64 	%rd5, %rd3, %rd4;
	ld.global.u32 	%r5, [%rd5];
	shl.b32 	%r6, %r1, 2;
	mov.u32 	%r7, _ZZ5sort2PiS_E4sh_a;
	add.s32 	%r8, %r7, %r6;
	mul.wide.u32 	%rd6, %r1, 4;
	add.s64 	%rd7, %rd3, %rd6;
	ld.global.u32 	%r9, [%rd7];
	st.shared.u32 	[%r8], %r9;
	bar.sync 	0;
	ld.shared.u32 	%r10, [_ZZ5sort2PiS_E4sh_a];
	setp.gt.s32 	%p1, %r5, %r10;
	selp.u64 	%rd8, 1, 0, %p1;
	bar.sync 	0;
	ld.shared.u32 	%r11, [_ZZ5sort2PiS_E4sh_a+4];
	setp.gt.s32 	%p2, %r5, %r11;
	selp.u64 	%rd9, 1, 0, %p2;
	add.s64 	%rd10, %rd8, %rd9;
	bar.sync 	0;
	ld.shared.u32 	%r12, [_ZZ5sort2PiS_E4sh_a+8];
	setp.gt.s32 	%p3, %r5, %r12;
	selp.u64 	%rd11, 1, 0, %p3;
	add.s64 	%rd12, %rd10, %rd11;
	bar.sync 	0;
	ld.global.u32 	%r13, [%rd7+12];
	st.shared.u32 	[%r8], %r13;
	bar.sync 	0;
	ld.shared.u32 	%r14, [_ZZ5sort2PiS_E4sh_a];
	setp.gt.s32 	%p4, %r5, %r14;
	selp.u64 	%rd13, 1, 0, %p4;
	add.s64 	%rd14, %rd12, %rd13;
	bar.sync 	0;
	ld.shared.u32 	%r15, [_ZZ5sort2PiS_E4sh_a+4];
	setp.gt.s32 	%p5, %r5, %r15;
	selp.u64 	%rd15, 1, 0, %p5;
	add.s64 	%rd16, %rd14, %rd15;
	bar.sync 	0;
	cvta.to.global.u64 	%rd17, %rd2;
	shl.b64 	%rd18, %rd16, 2;
	add.s64 	%rd19, %rd17, %rd18;
	st.global.u32 	[%rd19], %r5;
	ret;

}


// ===== COMPILED SASS (sm_100) =====

	.target	sm_100

	.elftype	@"ET_EXEC"


//--------------------- .note.nv.tkinfo           --------------------------
	.section	.note.nv.tkinfo,"",@"SHT_NOTE"
	.sectionflags	@"SHF_NOTE_NV_TKINFO"
	.tkinfo
        /*0018*/ 	.word	0x00000002
        /*0030*/ 	.string	""
        /*0030*/ 	.string	"ptxas"
        /*0030*/ 	.string	"Cuda compilation tools, release 13.0, V13.0.88"
        /*0030*/ 	.string	"Build cuda_13.0.r13.0/compiler.36424714_0"
        /*0030*/ 	.string	"-arch sm_100 -m 64 "



//--------------------- .note.nv.cuinfo           --------------------------
	.section	.note.nv.cuinfo,"",@"SHT_NOTE"
	.sectionflags	@"SHF_NOTE_NV_CUINFO"
        /*0018*/ 	.short	0x0002
        /*001a*/ 	.short	0x0064
        /*001c*/ 	.short	0x0082
	.zero		2


//--------------------- .nv.info                  --------------------------
	.section	.nv.info,"",@"SHT_CUDA_INFO"
	.align	4


	//----- nvinfo : EIATTR_REGCOUNT
	.align		4
        /*0000*/ 	.byte	0x04, 0x2f
        /*0002*/ 	.short	(.L_1 - .L_0)
	.align		4
.L_0:
        /*0004*/ 	.word	index@(_Z4sortPiS_)
        /*0008*/ 	.word	0x0000000e


	//----- nvinfo : EIATTR_FRAME_SIZE
	.align		4
.L_1:
        /*000c*/ 	.byte	0x04, 0x11
        /*000e*/ 	.short	(.L_3 - .L_2)
	.align		4
.L_2:
        /*0010*/ 	.word	index@(_Z4sortPiS_)
        /*0014*/ 	.word	0x00000000


	//----- nvinfo : EIATTR_REGCOUNT
	.align		4
.L_3:
        /*0018*/ 	.byte	0x04, 0x2f
        /*001a*/ 	.short	(.L_5 - .L_4)
	.align		4
.L_4:
        /*001c*/ 	.word	index@(_Z5sort2PiS_)
        /*0020*/ 	.word	0x0000000f


	//----- nvinfo : EIATTR_FRAME_SIZE
	.align		4
.L_5:
        /*0024*/ 	.byte	0x04, 0x11
        /*0026*/ 	.short	(.L_7 - .L_6)
	.align		4
.L_6:
        /*0028*/ 	.word	index@(_Z5sort2PiS_)
        /*002c*/ 	.word	0x00000000


	//----- nvinfo : EIATTR_MIN_STACK_SIZE
	.align		4
.L_7:
        /*0030*/ 	.byte	0x04, 0x12
        /*0032*/ 	.short	(.L_9 - .L_8)
	.align		4
.L_8:
        /*0034*/ 	.word	index@(_Z5sort2PiS_)
        /*0038*/ 	.word	0x00000000


	//----- nvinfo : EIATTR_MIN_STACK_SIZE
	.align		4
.L_9:
        /*003c*/ 	.byte	0x04, 0x12
        /*003e*/ 	.short	(.L_11 - .L_10)
	.align		4
.L_10:
        /*0040*/ 	.word	index@(_Z4sortPiS_)
        /*0044*/ 	.word	0x00000000
.L_11:


//--------------------- .nv.compat                --------------------------
	.section	.nv.compat,"",@"SHT_CUDA_COMPAT_INFO"
	.align	4
        /*0000*/ 	.byte	0x02, 0x09, 0x00, 0x00, 0x02, 0x02, 0x01, 0x00, 0x02, 0x05, 0x05, 0x00, 0x03, 0x07, 0x01, 0x01
        /*0010*/ 	.byte	0x02, 0x03, 0x00, 0x00, 0x02, 0x06, 0x01, 0x00, 0x04, 0x0b, 0x08, 0x00, 0x09, 0x00, 0x00, 0x00
        /*0020*/ 	.byte	0x00, 0x00, 0x00, 0x00


//--------------------- .nv.info._Z5sort2PiS_     --------------------------
	.section	.nv.info._Z5sort2PiS_,"",@"SHT_CUDA_INFO"
	.sectionflags	@""
	.align	4


	//----- nvinfo : EIATTR_CUDA_API_VERSION
	.align		4
        /*0000*/ 	.byte	0x04, 0x37
        /*0002*/ 	.short	(.L_13 - .L_12)
.L_12:
        /*0004*/ 	.word	0x00000082


	//----- nvinfo : EIATTR_KPARAM_INFO
	.align		4
.L_13:
        /*0008*/ 	.byte	0x04, 0x17
        /*000a*/ 	.short	(.L_15 - .L_14)
.L_14:
        /*000c*/ 	.word	0x00000000
        /*0010*/ 	.short	0x0001
        /*0012*/ 	.short	0x0008
        /*0014*/ 	.byte	0x00, 0xf5, 0x21, 0x00


	//----- nvinfo : EIATTR_KPARAM_INFO
	.align		4
.L_15:
        /*0018*/ 	.byte	0x04, 0x17
        /*001a*/ 	.short	(.L_17 - .L_16)
.L_16:
        /*001c*/ 	.word	0x00000000
        /*0020*/ 	.short	0x0000
        /*0022*/ 	.short	0x0000
        /*0024*/ 	.byte	0x00, 0xf5, 0x21, 0x00


	//----- nvinfo : EIATTR_SPARSE_MMA_MASK
	.align		4
.L_17:
        /*0028*/ 	.byte	0x03, 0x50
        /*002a*/ 	.short	0x0000


	//----- nvinfo : EIATTR_MAXREG_COUNT
	.align		4
        /*002c*/ 	.byte	0x03, 0x1b
        /*002e*/ 	.short	0x00ff


	//----- nvinfo : EIATTR_NUM_BARRIERS
	.align		4
        /*0030*/ 	.byte	0x02, 0x4c
        /*0032*/ 	.byte	0x01
	.zero		1


	//----- nvinfo : EIATTR_MERCURY_ISA_VERSION
	.align		4
        /*0034*/ 	.byte	0x03, 0x5f
        /*0036*/ 	.short	0x0101


	//----- nvinfo : EIATTR_VRC_CTA_INIT_COUNT
	.align		4
        /*0038*/ 	.byte	0x02, 0x4a
	.zero		1
	.zero		1


	//----- nvinfo : EIATTR_EXIT_INSTR_OFFSETS
	.align		4
        /*003c*/ 	.byte	0x04, 0x1c
        /*003e*/ 	.short	(.L_19 - .L_18)


	//   ....[0]....
.L_18:
        /*0040*/ 	.word	0x00000300


	//----- nvinfo : EIATTR_CBANK_PARAM_SIZE
	.align		4
.L_19:
        /*0044*/ 	.byte	0x03, 0x19
        /*0046*/ 	.short	0x0010


	//----- nvinfo : EIATTR_PARAM_CBANK
	.align		4
        /*0048*/ 	.byte	0x04, 0x0a
        /*004a*/ 	.short	(.L_21 - .L_20)
	.align		4
.L_20:
        /*004c*/ 	.word	index@(.nv.constant0._Z5sort2PiS_)
        /*0050*/ 	.short	0x0380
        /*0052*/ 	.short	0x0010


	//----- nvinfo : EIATTR_SW_WAR
	.align		4
.L_21:
        /*0054*/ 	.byte	0x04, 0x36
        /*0056*/ 	.short	(.L_23 - .L_22)
.L_22:
        /*0058*/ 	.word	0x00000008
.L_23:


//--------------------- .nv.info._Z4sortPiS_      --------------------------
	.section	.nv.info._Z4sortPiS_,"",@"SHT_CUDA_INFO"
	.sectionflags	@""
	.align	4


	//----- nvinfo : EIATTR_CUDA_API_VERSION
	.align		4
        /*0000*/ 	.byte	0x04, 0x37
        /*0002*/ 	.short	(.L_25 - .L_24)
.L_24:
        /*0004*/ 	.word	0x00000082


	//----- nvinfo : EIATTR_KPARAM_INFO
	.align		4
.L_25:
        /*0008*/ 	.byte	0x04, 0x17
        /*000a*/ 	.short	(.L_27 - .L_26)
.L_26:
        /*000c*/ 	.word	0x00000000
        /*0010*/ 	.short	0x0001
        /*0012*/ 	.short	0x0008
        /*0014*/ 	.byte	0x00, 0xf5, 0x21, 0x00


	//----- nvinfo : EIATTR_KPARAM_INFO
	.align		4
.L_27:
        /*0018*/ 	.byte	0x04, 0x17
        /*001a*/ 	.short	(.L_29 - .L_28)
.L_28:
        /*001c*/ 	.word	0x00000000
        /*0020*/ 	.short	0x0000
        /*0022*/ 	.short	0x0000
        /*0024*/ 	.byte	0x00, 0xf5, 0x21, 0x00


	//----- nvinfo : EIATTR_SPARSE_MMA_MASK
	.align		4
.L_29:
        /*0028*/ 	.byte	0x03, 0x50
        /*002a*/ 	.short	0x0000


	//----- nvinfo : EIATTR_MAXREG_COUNT
	.align		4
        /*002c*/ 	.byte	0x03, 0x1b
        /*002e*/ 	.short	0x00ff


	//----- nvinfo : EIATTR_NUM_BARRIERS
	.align		4
        /*0030*/ 	.byte	0x02, 0x4c
        /*0032*/ 	.byte	0x01
	.zero		1


	//----- nvinfo : EIATTR_MERCURY_ISA_VERSION
	.align		4
        /*0034*/ 	.byte	0x03, 0x5f
        /*0036*/ 	.short	0x0101


	//----- nvinfo : EIATTR_VRC_CTA_INIT_COUNT
	.align		4
        /*0038*/ 	.byte	0x02, 0x4a
	.zero		1
	.zero		1


	//----- nvinfo : EIATTR_EXIT_INSTR_OFFSETS
	.align		4
        /*003c*/ 	.byte	0x04, 0x1c
        /*003e*/ 	.short	(.L_31 - .L_30)


	//   ....[0]....
.L_30:
        /*0040*/ 	.word	0x00000210


	//----- nvinfo : EIATTR_CBANK_PARAM_SIZE
	.align		4
.L_31:
        /*0044*/ 	.byte	0x03, 0x19
        /*0046*/ 	.short	0x0010


	//----- nvinfo : EIATTR_PARAM_CBANK
	.align		4
        /*0048*/ 	.byte	0x04, 0x0a
        /*004a*/ 	.short	(.L_33 - .L_32)
	.align		4
.L_32:
        /*004c*/ 	.word	index@(.nv.constant0._Z4sortPiS_)
        /*0050*/ 	.short	0x0380
        /*0052*/ 	.short	0x0010


	//----- nvinfo : EIATTR_SW_WAR
	.align		4
.L_33:
        /*0054*/ 	.byte	0x04, 0x36
        /*0056*/ 	.short	(.L_35 - .L_34)
.L_34:
        /*0058*/ 	.word	0x00000008
.L_35:


//--------------------- .nv.callgraph             --------------------------
	.section	.nv.callgraph,"",@"SHT_CUDA_CALLGRAPH"
	.align	4
	.sectionentsize	8
	.align		4
        /*0000*/ 	.word	0x00000000
	.align		4
        /*0004*/ 	.word	0xffffffff
	.align		4
        /*0008*/ 	.word	0x00000000
	.align		4
        /*000c*/ 	.word	0xfffffffe
	.align		4
        /*0010*/ 	.word	0x00000000
	.align		4
        /*0014*/ 	.word	0xfffffffd
	.align		4
        /*0018*/ 	.word	0x00000000
	.align		4
        /*001c*/ 	.word	0xfffffffc


//--------------------- .text._Z5sort2PiS_        --------------------------
	.section	.text._Z5sort2PiS_,"ax",@progbits
	.align	128
        .global         _Z5sort2PiS_
        .type           _Z5sort2PiS_,@function
        .size           _Z5sort2PiS_,(.L_x_2 - _Z5sort2PiS_)
        .other          _Z5sort2PiS_,@"STO_CUDA_ENTRY STV_DEFAULT"
_Z5sort2PiS_:
.text._Z5sort2PiS_:
[----:B------:R-:W-:Y:S01]  /*0000*/  LDC R1, c[0x0][0x37c] ;  /* 0x0000df00ff017b82 */ /* 0x000fe20000000800 */
[----:B------:R-:W0:Y:S07]  /*0010*/  S2R R11, SR_TID.X ;  /* 0x00000000000b7919 */ /* 0x000e2e0000002100 */
[----:B------:R-:W0:Y:S01]  /*0020*/  LDC.64 R2, c[0x0][0x380] ;  /* 0x0000e000ff027b82 */ /* 0x000e220000000a00 */
[----:B------:R-:W1:Y:S01]  /*0030*/  LDCU.64 UR6, c[0x0][0x358] ;  /* 0x00006b00ff0677ac */ /* 0x000e620008000a00 */
[----:B0-----:R-:W-:-:S05]  /*0040*/  IMAD.WIDE.U32 R4, R11, 0x4, R2 ;  /* 0x000000040b047825 */ /* 0x001fca00078e0002 */
[----:B-1----:R-:W2:Y:S01]  /*0050*/  LDG.E R9, desc[UR6][R4.64] ;  /* 0x0000000604097981 */ /* 0x002ea2000c1e1900 */
[----:B------:R-:W0:Y:S01]  /*0060*/  S2UR UR5, SR_CgaCtaId ;  /* 0x00000000000579c3 */ /* 0x000e220000008800 */
[----:B------:R-:W1:Y:S01]  /*0070*/  LDCU UR8, c[0x0][0x360] ;  /* 0x00006c00ff0877ac */ /* 0x000e620008000800 */
[----:B------:R-:W1:Y:S01]  /*0080*/  S2R R0, SR_CTAID.X ;  /* 0x0000000000007919 */ /* 0x000e620000002500 */
[----:B------:R-:W-:Y:S02]  /*0090*/  UMOV UR4, 0x400 ;  /* 0x0000040000047882 */ /* 0x000fe40000000000 */
[----:B0-----:R-:W-:Y:S01]  /*00a0*/  ULEA UR4, UR5, UR4, 0x18 ;  /* 0x0000000405047291 */ /* 0x001fe2000f8ec0ff */
[----:B-1----:R-:W-:-:S05]  /*00b0*/  IMAD R7, R0, UR8, R11 ;  /* 0x0000000800077c24 */ /* 0x002fca000f8e020b */
[----:B------:R-:W-:Y:S01]  /*00c0*/  LEA R0, R11, UR4, 0x2 ;  /* 0x000000040b007c11 */ /* 0x000fe2000f8e10ff */
[----:B------:R-:W-:-:S05]  /*00d0*/  IMAD.WIDE R2, R7, 0x4, R2 ;  /* 0x0000000407027825 */ /* 0x000fca00078e0202 */
[----:B------:R-:W3:Y:S04]  /*00e0*/  LDG.E R7, desc[UR6][R2.64] ;  /* 0x0000000602077981 */ /* 0x000ee8000c1e1900 */
[----:B--2---:R-:W-:Y:S01]  /*00f0*/  STS [R0], R9 ;  /* 0x0000000900007388 */ /* 0x004fe20000000800 */
[----:B------:R-:W-:Y:S06]  /*0100*/  BAR.SYNC.DEFER_BLOCKING 0x0 ;  /* 0x0000000000007b1d */ /* 0x000fec0000010000 */
[----:B------:R-:W3:Y:S02]  /*0110*/  LDS R6, [UR4] ;  /* 0x00000004ff067984 */ /* 0x000ee40008000800 */
[----:B------:R-:W-:Y:S06]  /*0120*/  BAR.SYNC.DEFER_BLOCKING 0x0 ;  /* 0x0000000000007b1d */ /* 0x000fec0000010000 */
[----:B------:R-:W0:Y:S02]  /*0130*/  LDS R8, [UR4+0x4] ;  /* 0x00000404ff087984 */ /* 0x000e240008000800 */
[----:B------:R-:W-:Y:S06]  /*0140*/  BAR.SYNC.DEFER_BLOCKING 0x0 ;  /* 0x0000000000007b1d */ /* 0x000fec0000010000 */
[----:B------:R-:W1:Y:S02]  /*0150*/  LDS R10, [UR4+0x8] ;  /* 0x00000804ff0a7984 */ /* 0x000e640008000800 */
[----:B------:R-:W-:Y:S06]  /*0160*/  BAR.SYNC.DEFER_BLOCKING 0x0 ;  /* 0x0000000000007b1d */ /* 0x000fec0000010000 */
[----:B------:R-:W2:Y:S01]  /*0170*/  LDG.E R5, desc[UR6][R4.64+0xc] ;  /* 0x00000c0604057981 */ /* 0x000ea2000c1e1900 */
[----:B---3--:R-:W-:-:S02]  /*0180*/  ISETP.GT.AND P0, PT, R7, R6, PT ;  /* 0x000000060700720c */ /* 0x008fc40003f04270 */
[C---:B0-----:R-:W-:Y:S02]  /*0190*/  ISETP.GT.AND P1, PT, R7.reuse, R8, PT ;  /* 0x000000080700720c */ /* 0x041fe40003f24270 */
[----:B------:R-:W-:Y:S02]  /*01a0*/  SEL R6, RZ, 0x1, !P0 ;  /* 0x00000001ff067807 */ /* 0x000fe40004000000 */
[----:B------:R-:W-:Y:S02]  /*01b0*/  SEL R3, RZ, 0x1, !P1 ;  /* 0x00000001ff037807 */ /* 0x000fe40004800000 */
[----:B-1----:R-:W-:Y:S01]  /*01c0*/  ISETP.GT.AND P2, PT, R7, R10, PT ;  /* 0x0000000a0700720c */ /* 0x002fe20003f44270 */
[----:B--2---:R0:W-:Y:S01]  /*01d0*/  STS [R0], R5 ;  /* 0x0000000500007388 */ /* 0x0041e20000000800 */
[----:B------:R-:W-:Y:S02]  /*01e0*/  BAR.SYNC.DEFER_BLOCKING 0x0 ;  /* 0x0000000000007b1d */ /* 0x000fe40000010000 */
[----:B0-----:R-:W-:-:S04]  /*01f0*/  SEL R0, RZ, 0x1, !P2 ;  /* 0x00000001ff007807 */ /* 0x001fc80005000000 */
[----:B------:R-:W0:Y:S02]  /*0200*/  LDS R2, [UR4] ;  /* 0x00000004ff027984 */ /* 0x000e240008000800 */
[----:B------:R-:W-:Y:S06]  /*0210*/  BAR.SYNC.DEFER_BLOCKING 0x0 ;  /* 0x0000000000007b1d */ /* 0x000fec0000010000 */
[----:B------:R-:W1:Y:S01]  /*0220*/  LDS R12, [UR4+0x4] ;  /* 0x00000404ff0c7984 */ /* 0x000e620008000800 */
[----:B------:R-:W2:Y:S01]  /*0230*/  LDCU.64 UR4, c[0x0][0x388] ;  /* 0x00007100ff0477ac */ /* 0x000ea20008000a00 */
[----:B------:R-:W-:Y:S01]  /*0240*/  BAR.SYNC.DEFER_BLOCKING 0x0 ;  /* 0x0000000000007b1d */ /* 0x000fe20000010000 */
[----:B0-----:R-:W-:-:S02]  /*0250*/  ISETP.GT.AND P0, PT, R7, R2, PT ;  /* 0x000000020700720c */ /* 0x001fc40003f04270 */
[----:B------:R-:W-:Y:S02]  /*0260*/  IADD3 R2, P2, P3, R0, R6, R3 ;  /* 0x0000000600027210 */ /* 0x000fe40007b5e003 */
[----:B------:R-:W-:Y:S02]  /*0270*/  SEL R3, RZ, 0x1, !P0 ;  /* 0x00000001ff037807 */ /* 0x000fe40004000000 */
[----:B------:R-:W-:Y:S02]  /*0280*/  IADD3.X R4, PT, PT, RZ, RZ, RZ, P2, P3 ;  /* 0x000000ffff047210 */ /* 0x000fe400017e64ff */
[----:B-1----:R-:W-:-:S04]  /*0290*/  ISETP.GT.AND P1, PT, R7, R12, PT ;  /* 0x0000000c0700720c */ /* 0x002fc80003f24270 */
[----:B------:R-:W-:-:S04]  /*02a0*/  SEL R0, RZ, 0x1, !P1 ;  /* 0x00000001ff007807 */ /* 0x000fc80004800000 */
[----:B------:R-:W-:-:S04]  /*02b0*/  IADD3 R0, P0, P1, R0, R2, R3 ;  /* 0x0000000200007210 */ /* 0x000fc8000791e003 */
[----:B------:R-:W-:Y:S02]  /*02c0*/  IADD3.X R3, PT, PT, RZ, R4, RZ, P0, P1 ;  /* 0x00000004ff037210 */ /* 0x000fe400007e24ff */
[----:B--2---:R-:W-:-:S04]  /*02d0*/  LEA R2, P0, R0, UR4, 0x2 ;  /* 0x0000000400027c11 */ /* 0x004fc8000f8010ff */
[----:B------:R-:W-:-:S05]  /*02e0*/  LEA.HI.X R3, R0, UR5, R3, 0x2, P0 ;  /* 0x0000000500037c11 */ /* 0x000fca00080f1403 */
[----:B------:R-:W-:Y:S01]  /*02f0*/  STG.E desc[UR6][R2.64], R7 ;  /* 0x0000000702007986 */ /* 0x000fe2000c101906 */
[----:B------:R-:W-:Y:S05]  /*0300*/  EXIT ;  /* 0x000000000000794d */ /* 0x000fea0003800000 */
.L_x_0:
[----:B------:R-:W-:-:S00]  /*0310*/  BRA `(.L_x_0) ;  /* 0xfffffffc00fc7947 */ /* 0x000fc0000383ffff */
[----:B------:R-:W-:-:S00]  /*0320*/  NOP ;  /* 0x0000000000007918 */ /* 0x000fc00000000000 */
        /* <DEDUP_REMOVED lines=13> */
.L_x_2:


//--------------------- .text._Z4sortPiS_         --------------------------
	.section	.text._Z4sortPiS_,"ax",@progbits
	.align	128
        .global         _Z4sortPiS_
        .type           _Z4sortPiS_,@function
        .size           _Z4sortPiS_,(.L_x_3 - _Z4sortPiS_)
        .other          _Z4sortPiS_,@"STO_CUDA_ENTRY STV_DEFAULT"
_Z4sortPiS_:
.text._Z4sortPiS_:
[----:B------:R-:W-:Y:S01]  /*0000*/  LDC R1, c[0x0][0x37c] ;  /* 0x0000df00ff017b82 */ /* 0x000fe20000000800 */
[----:B------:R-:W0:Y:S07]  /*0010*/  S2R R5, SR_TID.X ;  /* 0x0000000000057919 */ /* 0x000e2e0000002100 */
[----:B------:R-:W0:Y:S01]  /*0020*/  LDC.64 R2, c[0x0][0x380] ;  /* 0x0000e000ff027b82 */ /* 0x000e220000000a00 */
[----:B------:R-:W1:Y:S01]  /*0030*/  LDCU.64 UR6, c[0x0][0x358] ;  /* 0x00006b00ff0677ac */ /* 0x000e620008000a00 */
[----:B0-----:R-:W-:-:S06]  /*0040*/  IMAD.WIDE.U32 R2, R5, 0x4, R2 ;  /* 0x0000000405027825 */ /* 0x001fcc00078e0002 */
[----:B-1----:R-:W2:Y:S01]  /*0050*/  LDG.E R2, desc[UR6][R2.64] ;  /* 0x0000000602027981 */ /* 0x002ea2000c1e1900 */
[----:B------:R-:W0:Y:S01]  /*0060*/  S2UR UR5, SR_CgaCtaId ;  /* 0x00000000000579c3 */ /* 0x000e220000008800 */
[----:B------:R-:W-:Y:S02]  /*0070*/  UMOV UR4, 0x400 ;  /* 0x0000040000047882 */ /* 0x000fe40000000000 */
[----:B0-----:R-:W-:-:S06]  /*0080*/  ULEA UR4, UR5, UR4, 0x18 ;  /* 0x0000000405047291 */ /* 0x001fcc000f8ec0ff */
[----:B------:R-:W-:-:S05]  /*0090*/  LEA R5, R5, UR4, 0x2 ;  /* 0x0000000405057c11 */ /* 0x000fca000f8e10ff */
[----:B--2---:R-:W-:Y:S01]  /*00a0*/  STS [R5], R2 ;  /* 0x0000000205007388 */ /* 0x004fe20000000800 */
[----:B------:R-:W-:Y:S06]  /*00b0*/  BAR.SYNC.DEFER_BLOCKING 0x0 ;  /* 0x0000000000007b1d */ /* 0x000fec0000010000 */
[----:B------:R-:W-:Y:S04]  /*00c0*/  LDS R7, [R5] ;  /* 0x0000000005077984 */ /* 0x000fe80000000800 */
[----:B------:R-:W0:Y:S04]  /*00d0*/  LDS.128 R8, [UR4] ;  /* 0x00000004ff087984 */ /* 0x000e280008000c00 */
[----:B------:R-:W1:Y:S01]  /*00e0*/  LDS R0, [UR4+0x10] ;  /* 0x00001004ff007984 */ /* 0x000e620008000800 */
[----:B------:R-:W2:Y:S01]  /*00f0*/  LDCU.64 UR4, c[0x0][0x388] ;  /* 0x00007100ff0477ac */ /* 0x000ea20008000a00 */
[----:B0-----:R-:W-:-:S02]  /*0100*/  ISETP.GT.AND P0, PT, R7, R8, PT ;  /* 0x000000080700720c */ /* 0x001fc40003f04270 */
[C---:B------:R-:W-:Y:S02]  /*0110*/  ISETP.GT.AND P1, PT, R7.reuse, R9, PT ;  /* 0x000000090700720c */ /* 0x040fe40003f24270 */
[C---:B------:R-:W-:Y:S02]  /*0120*/  ISETP.GT.AND P2, PT, R7.reuse, R10, PT ;  /* 0x0000000a0700720c */ /* 0x040fe40003f44270 */
[----:B------:R-:W-:Y:S02]  /*0130*/  SEL R4, RZ, 0x1, !P0 ;  /* 0x00000001ff047807 */ /* 0x000fe40004000000 */
[----:B------:R-:W-:Y:S02]  /*0140*/  SEL R3, RZ, 0x1, !P1 ;  /* 0x00000001ff037807 */ /* 0x000fe40004800000 */
[----:B------:R-:W-:Y:S02]  /*0150*/  SEL R2, RZ, 0x1, !P2 ;  /* 0x00000001ff027807 */ /* 0x000fe40005000000 */
[----:B------:R-:W-:-:S02]  /*0160*/  ISETP.GT.AND P2, PT, R7, R11, PT ;  /* 0x0000000b0700720c */ /* 0x000fc40003f44270 */
[----:B-1----:R-:W-:Y:S02]  /*0170*/  ISETP.GT.AND P3, PT, R7, R0, PT ;  /* 0x000000000700720c */ /* 0x002fe40003f64270 */
[----:B------:R-:W-:Y:S02]  /*0180*/  IADD3 R2, P0, P1, R2, R4, R3 ;  /* 0x0000000402027210 */ /* 0x000fe4000791e003 */
[----:B------:R-:W-:Y:S02]  /*0190*/  SEL R3, RZ, 0x1, !P2 ;  /* 0x00000001ff037807 */ /* 0x000fe40005000000 */
[----:B------:R-:W-:-:S04]  /*01a0*/  SEL R0, RZ, 0x1, !P3 ;  /* 0x00000001ff007807 */ /* 0x000fc80005800000 */
[----:B------:R-:W-:Y:S02]  /*01b0*/  IADD3 R0, P2, P3, R0, R2, R3 ;  /* 0x0000000200007210 */ /* 0x000fe40007b5e003 */
[----:B------:R-:W-:Y:S02]  /*01c0*/  IADD3.X R3, PT, PT, RZ, RZ, RZ, P0, P1 ;  /* 0x000000ffff037210 */ /* 0x000fe400007e24ff */
[----:B--2---:R-:W-:Y:S02]  /*01d0*/  LEA R2, P0, R0, UR4, 0x2 ;  /* 0x0000000400027c11 */ /* 0x004fe4000f8010ff */
[----:B------:R-:W-:-:S04]  /*01e0*/  IADD3.X R3, PT, PT, RZ, R3, RZ, P2, P3 ;  /* 0x00000003ff037210 */ /* 0x000fc800017e64ff */
[----:B------:R-:W-:-:S05]  /*01f0*/  LEA.HI.X R3, R0, UR5, R3, 0x2, P0 ;  /* 0x0000000500037c11 */ /* 0x000fca00080f1403 */
[----:B------:R-:W-:Y:S01]  /*0200*/  STG.E desc[UR6][R2.64], R7 ;  /* 0x0000000702007986 */ /* 0x000fe2000c101906 */
[----:B------:R-:W-:Y:S05]  /*0210*/  EXIT ;  /* 0x000000000000794d */ /* 0x000fea0003800000 */
.L_x_1:
        /* <DEDUP_REMOVED lines=14> */
.L_x_3:


//--------------------- .nv.shared._Z5sort2PiS_   --------------------------
	.section	.nv.shared._Z5sort2PiS_,"aw",@nobits
	.sectionflags	@""
	.align	4
.nv.shared._Z5sort2PiS_:
	.zero		1036


//--------------------- .nv.shared.reserved.0     --------------------------
	.section	.nv.shared.reserved.0,"aw",@nobits
	.weak		__nv_reservedSMEM_offset_0_alias
	.size		__nv_reservedSMEM_offset_0_alias, 0, 64
	.other		__nv_reservedSMEM_offset_0_alias,@"STO_CUDA_RESERVED_SHARED STV_DEFAULT"
__nv_reservedSMEM_offset_0_alias:
	.zero		0
	.zero		64


//--------------------- .nv.shared._Z4sortPiS_    --------------------------
	.section	.nv.shared._Z4sortPiS_,"aw",@nobits
	.sectionflags	@""
	.align	4
.nv.shared._Z4sortPiS_:
	.zero		1044


//--------------------- .nv.constant0._Z5sort2PiS_ --------------------------
	.section	.nv.constant0._Z5sort2PiS_,"a",@progbits
	.sectionflags	@""
	.align	4
.nv.constant0._Z5sort2PiS_:
	.zero		912


//--------------------- .nv.constant0._Z4sortPiS_ --------------------------
	.section	.nv.constant0._Z4sortPiS_,"a",@progbits
	.sectionflags	@""
	.align	4
.nv.constant0._Z4sortPiS_:
	.zero		912


//--------------------- SYMBOLS --------------------------

	.type		.nv.reservedSmem.offset0,@object
	.size		.nv.reservedSmem.offset0,0x4
	.type		.nv.reservedSmem.cap,@object
	.size		.nv.reservedSmem.cap,0x4
